//
// Generated by NVIDIA NVVM Compiler
//
// Compiler Build ID: CL-36424714
// Cuda compilation tools, release 13.0, V13.0.88
// Based on NVVM 20.0.0
//

.version 9.0
.target sm_100
.address_size 64

	// .globl	_Z9VecSumKnlPKdPd
// _ZZ9VecSumKnlPKdPdE5sdata has been demoted

.visible .entry _Z9VecSumKnlPKdPd(
	.param .u64 .ptr .align 1 _Z9VecSumKnlPKdPd_param_0,
	.param .u64 .ptr .align 1 _Z9VecSumKnlPKdPd_param_1
)
{
	.reg .pred 	%p<9>;
	.reg .b32 	%r<5>;
	.reg .b64 	%rd<7>;
	.reg .b64 	%fd<26>;
	// demoted variable
	.shared .align 8 .b8 _ZZ9VecSumKnlPKdPdE5sdata[2048];
	ld.param.u64 	%rd2, [_Z9VecSumKnlPKdPd_param_0];
	ld.param.u64 	%rd1, [_Z9VecSumKnlPKdPd_param_1];
	cvta.to.global.u64 	%rd3, %rd2;
	mov.u32 	%r1, %tid.x;
	mul.wide.u32 	%rd4, %r1, 8;
	add.s64 	%rd5, %rd3, %rd4;
	ld.global.f64 	%fd1, [%rd5];
	shl.b32 	%r3, %r1, 3;
	mov.u32 	%r4, _ZZ9VecSumKnlPKdPdE5sdata;
	add.s32 	%r2, %r4, %r3;
	st.shared.f64 	[%r2], %fd1;
	bar.sync 	0;
	setp.gt.u32 	%p1, %r1, 127;
	@%p1 bra 	$L__BB0_2;
	ld.shared.f64 	%fd2, [%r2+1024];
	ld.shared.f64 	%fd3, [%r2];
	add.f64 	%fd4, %fd2, %fd3;
	st.shared.f64 	[%r2], %fd4;
$L__BB0_2:
	bar.sync 	0;
	setp.gt.u32 	%p2, %r1, 63;
	@%p2 bra 	$L__BB0_4;
	ld.shared.f64 	%fd5, [%r2+512];
	ld.shared.f64 	%fd6, [%r2];
	add.f64 	%fd7, %fd5, %fd6;
	st.shared.f64 	[%r2], %fd7;
$L__BB0_4:
	bar.sync 	0;
	setp.gt.u32 	%p3, %r1, 31;
	@%p3 bra 	$L__BB0_6;
	ld.shared.f64 	%fd8, [%r2+256];
	ld.shared.f64 	%fd9, [%r2];
	add.f64 	%fd10, %fd8, %fd9;
	st.shared.f64 	[%r2], %fd10;
$L__BB0_6:
	bar.sync 	0;
	setp.gt.u32 	%p4, %r1, 15;
	@%p4 bra 	$L__BB0_8;
	ld.shared.f64 	%fd11, [%r2+128];
	ld.shared.f64 	%fd12, [%r2];
	add.f64 	%fd13, %fd11, %fd12;
	st.shared.f64 	[%r2], %fd13;
$L__BB0_8:
	bar.sync 	0;
	setp.gt.u32 	%p5, %r1, 7;
	@%p5 bra 	$L__BB0_10;
	ld.shared.f64 	%fd14, [%r2+64];
	ld.shared.f64 	%fd15, [%r2];
	add.f64 	%fd16, %fd14, %fd15;
	st.shared.f64 	[%r2], %fd16;
$L__BB0_10:
	bar.sync 	0;
	setp.gt.u32 	%p6, %r1, 3;
	@%p6 bra 	$L__BB0_12;
	ld.shared.f64 	%fd17, [%r2+32];
	ld.shared.f64 	%fd18, [%r2];
	add.f64 	%fd19, %fd17, %fd18;
	st.shared.f64 	[%r2], %fd19;
$L__BB0_12:
	bar.sync 	0;
	setp.gt.u32 	%p7, %r1, 1;
	@%p7 bra 	$L__BB0_14;
	ld.shared.f64 	%fd20, [%r2+16];
	ld.shared.f64 	%fd21, [%r2];
	add.f64 	%fd22, %fd20, %fd21;
	st.shared.f64 	[%r2], %fd22;
$L__BB0_14:
	bar.sync 	0;
	setp.ne.s32 	%p8, %r1, 0;
	@%p8 bra 	$L__BB0_16;
	ld.shared.f64 	%fd23, [_ZZ9VecSumKnlPKdPdE5sdata];
	ld.shared.f64 	%fd24, [_ZZ9VecSumKnlPKdPdE5sdata+8];
	add.f64 	%fd25, %fd23, %fd24;
	cvta.to.global.u64 	%rd6, %rd1;
	st.global.f64 	[%rd6], %fd25;
$L__BB0_16:
	ret;

}


// ===== COMPILED SASS (sm_100) =====

	.target	sm_100

	.elftype	@"ET_EXEC"


//--------------------- .note.nv.tkinfo           --------------------------
	.section	.note.nv.tkinfo,"",@"SHT_NOTE"
	.sectionflags	@"SHF_NOTE_NV_TKINFO"
	.tkinfo
        /*0018*/ 	.word	0x00000002
        /*0030*/ 	.string	""
        /*0030*/ 	.string	"ptxas"
        /*0030*/ 	.string	"Cuda compilation tools, release 13.0, V13.0.88"
        /*0030*/ 	.string	"Build cuda_13.0.r13.0/compiler.36424714_0"
        /*0030*/ 	.string	"-arch sm_100 -m 64 "



//--------------------- .note.nv.cuinfo           --------------------------
	.section	.note.nv.cuinfo,"",@"SHT_NOTE"
	.sectionflags	@"SHF_NOTE_NV_CUINFO"
        /*0018*/ 	.short	0x0002
        /*001a*/ 	.short	0x0064
        /*001c*/ 	.short	0x0082
	.zero		2


//--------------------- .nv.info                  --------------------------
	.section	.nv.info,"",@"SHT_CUDA_INFO"
	.align	4


	//----- nvinfo : EIATTR_REGCOUNT
	.align		4
        /*0000*/ 	.byte	0x04, 0x2f
        /*0002*/ 	.short	(.L_1 - .L_0)
	.align		4
.L_0:
        /*0004*/ 	.word	index@(_Z9VecSumKnlPKdPd)
        /*0008*/ 	.word	0x0000000e


	//----- nvinfo : EIATTR_FRAME_SIZE
	.align		4
.L_1:
        /*000c*/ 	.byte	0x04, 0x11
        /*000e*/ 	.short	(.L_3 - .L_2)
	.align		4
.L_2:
        /*0010*/ 	.word	index@(_Z9VecSumKnlPKdPd)
        /*0014*/ 	.word	0x00000000


	//----- nvinfo : EIATTR_MIN_STACK_SIZE
	.align		4
.L_3:
        /*0018*/ 	.byte	0x04, 0x12
        /*001a*/ 	.short	(.L_5 - .L_4)
	.align		4
.L_4:
        /*001c*/ 	.word	index@(_Z9VecSumKnlPKdPd)
        /*0020*/ 	.word	0x00000000
.L_5:


//--------------------- .nv.compat                --------------------------
	.section	.nv.compat,"",@"SHT_CUDA_COMPAT_INFO"
	.align	4
        /*0000*/ 	.byte	0x02, 0x09, 0x00, 0x00, 0x02, 0x02, 0x01, 0x00, 0x02, 0x05, 0x05, 0x00, 0x03, 0x07, 0x01, 0x01
        /*0010*/ 	.byte	0x02, 0x03, 0x00, 0x00, 0x02, 0x06, 0x01, 0x00, 0x04, 0x0b, 0x08, 0x00, 0x01, 0x00, 0x00, 0x00
        /*0020*/ 	.byte	0x00, 0x00, 0x00, 0x00


//--------------------- .nv.info._Z9VecSumKnlPKdPd --------------------------
	.section	.nv.info._Z9VecSumKnlPKdPd,"",@"SHT_CUDA_INFO"
	.sectionflags	@""
	.align	4


	//----- nvinfo : EIATTR_CUDA_API_VERSION
	.align		4
        /*0000*/ 	.byte	0x04, 0x37
        /*0002*/ 	.short	(.L_7 - .L_6)
.L_6:
        /*0004*/ 	.word	0x00000082


	//----- nvinfo : EIATTR_KPARAM_INFO
	.align		4
.L_7:
        /*0008*/ 	.byte	0x04, 0x17
        /*000a*/ 	.short	(.L_9 - .L_8)
.L_8:
        /*000c*/ 	.word	0x00000000
        /*0010*/ 	.short	0x0001
        /*0012*/ 	.short	0x0008
        /*0014*/ 	.byte	0x00, 0xf5, 0x21, 0x00


	//----- nvinfo : EIATTR_KPARAM_INFO
	.align		4
.L_9:
        /*0018*/ 	.byte	0x04, 0x17
        /*001a*/ 	.short	(.L_11 - .L_10)
.L_10:
        /*001c*/ 	.word	0x00000000
        /*0020*/ 	.short	0x0000
        /*0022*/ 	.short	0x0000
        /*0024*/ 	.byte	0x00, 0xf5, 0x21, 0x00


	//----- nvinfo : EIATTR_SPARSE_MMA_MASK
	.align		4
.L_11:
        /*0028*/ 	.byte	0x03, 0x50
        /*002a*/ 	.short	0x0000


	//----- nvinfo : EIATTR_MAXREG_COUNT
	.align		4
        /*002c*/ 	.byte	0x03, 0x1b
        /*002e*/ 	.short	0x00ff


	//----- nvinfo : EIATTR_NUM_BARRIERS
	.align		4
        /*0030*/ 	.byte	0x02, 0x4c
        /*0032*/ 	.byte	0x01
	.zero		1


	//----- nvinfo : EIATTR_MERCURY_ISA_VERSION
	.align		4
        /*0034*/ 	.byte	0x03, 0x5f
        /*0036*/ 	.short	0x0101


	//----- nvinfo : EIATTR_VRC_CTA_INIT_COUNT
	.align		4
        /*0038*/ 	.byte	0x02, 0x4a
	.zero		1
	.zero		1


	//----- nvinfo : EIATTR_EXIT_INSTR_OFFSETS
	.align		4
        /*003c*/ 	.byte	0x04, 0x1c
        /*003e*/ 	.short	(.L_13 - .L_12)


	//   ....[0]....
.L_12:
        /*0040*/ 	.word	0x00000370


	//   ....[1]....
        /*0044*/ 	.word	0x000003c0


	//----- nvinfo : EIATTR_CBANK_PARAM_SIZE
	.align		4
.L_13:
        /*0048*/ 	.byte	0x03, 0x19
        /*004a*/ 	.short	0x0010


	//----- nvinfo : EIATTR_PARAM_CBANK
	.align		4
        /*004c*/ 	.byte	0x04, 0x0a
        /*004e*/ 	.short	(.L_15 - .L_14)
	.align		4
.L_14:
        /*0050*/ 	.word	index@(.nv.constant0._Z9VecSumKnlPKdPd)
        /*0054*/ 	.short	0x0380
        /*0056*/ 	.short	0x0010


	//----- nvinfo : EIATTR_SW_WAR
	.align		4
.L_15:
        /*0058*/ 	.byte	0x04, 0x36
        /*005a*/ 	.short	(.L_17 - .L_16)
.L_16:
        /*005c*/ 	.word	0x00000008
.L_17:


//--------------------- .nv.callgraph             --------------------------
	.section	.nv.callgraph,"",@"SHT_CUDA_CALLGRAPH"
	.align	4
	.sectionentsize	8
	.align		4
        /*0000*/ 	.word	0x00000000
	.align		4
        /*0004*/ 	.word	0xffffffff
	.align		4
        /*0008*/ 	.word	0x00000000
	.align		4
        /*000c*/ 	.word	0xfffffffe
	.align		4
        /*0010*/ 	.word	0x00000000
	.align		4
        /*0014*/ 	.word	0xfffffffd
	.align		4
        /*0018*/ 	.word	0x00000000
	.align		4
        /*001c*/ 	.word	0xfffffffc


//--------------------- .text._Z9VecSumKnlPKdPd   --------------------------
	.section	.text._Z9VecSumKnlPKdPd,"ax",@progbits
	.align	128
        .global         _Z9VecSumKnlPKdPd
        .type           _Z9VecSumKnlPKdPd,@function
        .size           _Z9VecSumKnlPKdPd,(.L_x_1 - _Z9VecSumKnlPKdPd)
        .other          _Z9VecSumKnlPKdPd,@"STO_CUDA_ENTRY STV_DEFAULT"
_Z9VecSumKnlPKdPd:
.text._Z9VecSumKnlPKdPd:
[----:B------:R-:W-:Y:S01]  /*0000*/  LDC R1, c[0x0][0x37c] ;  /* 0x0000df00ff017b82 */ /* 0x000fe20000000800 */
[----:B------:R-:W0:Y:S07]  /*0010*/  S2R R0, SR_TID.X ;  /* 0x0000000000007919 */ /* 0x000e2e0000002100 */
[----:B------:R-:W0:Y:S01]  /*0020*/  LDC.64 R4, c[0x0][0x380] ;  /* 0x0000e000ff047b82 */ /* 0x000e220000000a00 */
[----:B------:R-:W1:Y:S01]  /*0030*/  LDCU.64 UR6, c[0x0][0x358] ;  /* 0x00006b00ff0677ac */ /* 0x000e620008000a00 */
[----:B0-----:R-:W-:-:S06]  /*0040*/  IMAD.WIDE.U32 R4, R0, 0x8, R4 ;  /* 0x0000000800047825 */ /* 0x001fcc00078e0004 */
[----:B-1----:R-:W2:Y:S01]  /*0050*/  LDG.E.64 R4, desc[UR6][R4.64] ;  /* 0x0000000604047981 */ /* 0x002ea2000c1e1b00 */
[----:B------:R-:W0:Y:S01]  /*0060*/  S2UR UR5, SR_CgaCtaId ;  /* 0x00000000000579c3 */ /* 0x000e220000008800 */
[----:B------:R-:W-:Y:S01]  /*0070*/  UMOV UR4, 0x400 ;  /* 0x0000040000047882 */ /* 0x000fe20000000000 */
[C---:B------:R-:W-:Y:S02]  /*0080*/  ISETP.GT.U32.AND P1, PT, R0.reuse, 0x7f, PT ;  /* 0x0000007f0000780c */ /* 0x040fe40003f24070 */
[----:B------:R-:W-:Y:S01]  /*0090*/  ISETP.GT.U32.AND P0, PT, R0, 0x3f, PT ;  /* 0x0000003f0000780c */ /* 0x000fe20003f04070 */
[----:B0-----:R-:W-:-:S06]  /*00a0*/  ULEA UR4, UR5, UR4, 0x18 ;  /* 0x0000000405047291 */ /* 0x001fcc000f8ec0ff */
[----:B------:R-:W-:-:S05]  /*00b0*/  LEA R2, R0, UR4, 0x3 ;  /* 0x0000000400027c11 */ /* 0x000fca000f8e18ff */
[----:B--2---:R-:W-:Y:S01]  /*00c0*/  STS.64 [R2], R4 ;  /* 0x0000000402007388 */ /* 0x004fe20000000a00 */
[----:B------:R-:W-:Y:S06]  /*00d0*/  BAR.SYNC.DEFER_BLOCKING 0x0 ;  /* 0x0000000000007b1d */ /* 0x000fec0000010000 */
[----:B------:R-:W-:Y:S04]  /*00e0*/  @!P1 LDS.64 R6, [R2+0x400] ;  /* 0x0004000002069984 */ /* 0x000fe80000000a00 */
[----:B------:R-:W0:Y:S02]  /*00f0*/  @!P1 LDS.64 R8, [R2] ;  /* 0x0000000002089984 */ /* 0x000e240000000a00 */
[----:B0-----:R-:W-:-:S07]  /*0100*/  @!P1 DADD R6, R6, R8 ;  /* 0x0000000006069229 */ /* 0x001fce0000000008 */
[----:B------:R-:W-:Y:S01]  /*0110*/  @!P1 STS.64 [R2], R6 ;  /* 0x0000000602009388 */ /* 0x000fe20000000a00 */
[----:B------:R-:W-:Y:S01]  /*0120*/  BAR.SYNC.DEFER_BLOCKING 0x0 ;  /* 0x0000000000007b1d */ /* 0x000fe20000010000 */
[----:B------:R-:W-:-:S05]  /*0130*/  ISETP.GT.U32.AND P1, PT, R0, 0x1f, PT ;  /* 0x0000001f0000780c */ /* 0x000fca0003f24070 */
        /* <DEDUP_REMOVED lines=29> */
[----:B------:R-:W-:-:S05]  /*0310*/  ISETP.NE.AND P0, PT, R0, RZ, PT ;  /* 0x000000ff0000720c */ /* 0x000fca0003f05270 */
[----:B------:R-:W-:Y:S04]  /*0320*/  @!P1 LDS.64 R6, [R2+0x10] ;  /* 0x0000100002069984 */ /* 0x000fe80000000a00 */
[----:B------:R-:W0:Y:S02]  /*0330*/  @!P1 LDS.64 R10, [R2] ;  /* 0x00000000020a9984 */ /* 0x000e240000000a00 */
[----:B0-----:R-:W-:-:S07]  /*0340*/  @!P1 DADD R6, R6, R10 ;  /* 0x0000000006069229 */ /* 0x001fce000000000a */
[----:B------:R0:W-:Y:S01]  /*0350*/  @!P1 STS.64 [R2], R6 ;  /* 0x0000000602009388 */ /* 0x0001e20000000a00 */
[----:B------:R-:W-:Y:S06]  /*0360*/  BAR.SYNC.DEFER_BLOCKING 0x0 ;  /* 0x0000000000007b1d */ /* 0x000fec0000010000 */
[----:B------:R-:W-:Y:S05]  /*0370*/  @P0 EXIT ;  /* 0x000000000000094d */ /* 0x000fea0003800000 */
[----:B0-----:R-:W0:Y:S01]  /*0380*/  LDS.128 R4, [UR4] ;  /* 0x00000004ff047984 */ /* 0x001e220008000c00 */
[----:B------:R-:W1:Y:S01]  /*0390*/  LDC.64 R2, c[0x0][0x388] ;  /* 0x0000e200ff027b82 */ /* 0x000e620000000a00 */
[----:B0-----:R-:W-:-:S07]  /*03a0*/  DADD R4, R4, R6 ;  /* 0x0000000004047229 */ /* 0x001fce0000000006 */
[----:B-1----:R-:W-:Y:S01]  /*03b0*/  STG.E.64 desc[UR6][R2.64], R4 ;  /* 0x0000000402007986 */ /* 0x002fe2000c101b06 */
[----:B------:R-:W-:Y:S05]  /*03c0*/  EXIT ;  /* 0x000000000000794d */ /* 0x000fea0003800000 */
.L_x_0:
[----:B------:R-:W-:-:S00]  /*03d0*/  BRA `(.L_x_0) ;  /* 0xfffffffc00fc7947 */ /* 0x000fc0000383ffff */
[----:B------:R-:W-:-:S00]  /*03e0*/  NOP ;  /* 0x0000000000007918 */ /* 0x000fc00000000000 */
        /* <DEDUP_REMOVED lines=9> */
.L_x_1:


//--------------------- .nv.shared._Z9VecSumKnlPKdPd --------------------------
	.section	.nv.shared._Z9VecSumKnlPKdPd,"aw",@nobits
	.sectionflags	@""
	.align	8
.nv.shared._Z9VecSumKnlPKdPd:
	.zero		3072


//--------------------- .nv.shared.reserved.0     --------------------------
	.section	.nv.shared.reserved.0,"aw",@nobits
	.weak		__nv_reservedSMEM_offset_0_alias
	.size		__nv_reservedSMEM_offset_0_alias, 0, 64
	.other		__nv_reservedSMEM_offset_0_alias,@"STO_CUDA_RESERVED_SHARED STV_DEFAULT"
__nv_reservedSMEM_offset_0_alias:
	.zero		0
	.zero		64


//--------------------- .nv.constant0._Z9VecSumKnlPKdPd --------------------------
	.section	.nv.constant0._Z9VecSumKnlPKdPd,"a",@progbits
	.sectionflags	@""
	.align	4
.nv.constant0._Z9VecSumKnlPKdPd:
	.zero		912


//--------------------- SYMBOLS --------------------------

	.type		.nv.reservedSmem.offset0,@object
	.size		.nv.reservedSmem.offset0,0x4
	.type		.nv.reservedSmem.cap,@object
	.size		.nv.reservedSmem.cap,0x4
